//
// Generated by NVIDIA NVVM Compiler
//
// Compiler Build ID: CL-36424714
// Cuda compilation tools, release 13.0, V13.0.88
// Based on NVVM 20.0.0
//

.version 9.0
.target sm_100
.address_size 64

	// .globl	_ZN4CUDA10testKernelEPfS0_

.visible .entry _ZN4CUDA10testKernelEPfS0_(
	.param .u64 .ptr .align 1 _ZN4CUDA10testKernelEPfS0__param_0,
	.param .u64 .ptr .align 1 _ZN4CUDA10testKernelEPfS0__param_1
)
{
	.reg .b32 	%r<2>;
	.reg .b32 	%f<3>;
	.reg .b64 	%rd<8>;

	ld.param.u64 	%rd1, [_ZN4CUDA10testKernelEPfS0__param_0];
	ld.param.u64 	%rd2, [_ZN4CUDA10testKernelEPfS0__param_1];
	cvta.to.global.u64 	%rd3, %rd2;
	cvta.to.global.u64 	%rd4, %rd1;
	mov.u32 	%r1, %tid.x;
	mul.wide.u32 	%rd5, %r1, 4;
	add.s64 	%rd6, %rd4, %rd5;
	ld.global.f32 	%f1, [%rd6];
	add.f32 	%f2, %f1, 0f40A00000;
	add.s64 	%rd7, %rd3, %rd5;
	st.global.f32 	[%rd7], %f2;
	ret;

}


// ===== COMPILED SASS (sm_100) =====

	.target	sm_100

	.elftype	@"ET_EXEC"


//--------------------- .note.nv.tkinfo           --------------------------
	.section	.note.nv.tkinfo,"",@"SHT_NOTE"
	.sectionflags	@"SHF_NOTE_NV_TKINFO"
	.tkinfo
        /*0018*/ 	.word	0x00000002
        /*0030*/ 	.string	""
        /*0030*/ 	.string	"ptxas"
        /*0030*/ 	.string	"Cuda compilation tools, release 13.0, V13.0.88"
        /*0030*/ 	.string	"Build cuda_13.0.r13.0/compiler.36424714_0"
        /*0030*/ 	.string	"-arch sm_100 -m 64 "



//--------------------- .note.nv.cuinfo           --------------------------
	.section	.note.nv.cuinfo,"",@"SHT_NOTE"
	.sectionflags	@"SHF_NOTE_NV_CUINFO"
        /*0018*/ 	.short	0x0002
        /*001a*/ 	.short	0x0064
        /*001c*/ 	.short	0x0082
	.zero		2


//--------------------- .nv.info                  --------------------------
	.section	.nv.info,"",@"SHT_CUDA_INFO"
	.align	4


	//----- nvinfo : EIATTR_REGCOUNT
	.align		4
        /*0000*/ 	.byte	0x04, 0x2f
        /*0002*/ 	.short	(.L_1 - .L_0)
	.align		4
.L_0:
        /*0004*/ 	.word	index@(_ZN4CUDA10testKernelEPfS0_)
        /*0008*/ 	.word	0x0000000a


	//----- nvinfo : EIATTR_FRAME_SIZE
	.align		4
.L_1:
        /*000c*/ 	.byte	0x04, 0x11
        /*000e*/ 	.short	(.L_3 - .L_2)
	.align		4
.L_2:
        /*0010*/ 	.word	index@(_ZN4CUDA10testKernelEPfS0_)
        /*0014*/ 	.word	0x00000000


	//----- nvinfo : EIATTR_MIN_STACK_SIZE
	.align		4
.L_3:
        /*0018*/ 	.byte	0x04, 0x12
        /*001a*/ 	.short	(.L_5 - .L_4)
	.align		4
.L_4:
        /*001c*/ 	.word	index@(_ZN4CUDA10testKernelEPfS0_)
        /*0020*/ 	.word	0x00000000
.L_5:


//--------------------- .nv.compat                --------------------------
	.section	.nv.compat,"",@"SHT_CUDA_COMPAT_INFO"
	.align	4
        /*0000*/ 	.byte	0x02, 0x09, 0x00, 0x00, 0x02, 0x02, 0x01, 0x00, 0x02, 0x05, 0x05, 0x00, 0x03, 0x07, 0x01, 0x01
        /*0010*/ 	.byte	0x02, 0x03, 0x00, 0x00, 0x02, 0x06, 0x01, 0x00, 0x04, 0x0b, 0x08, 0x00, 0x09, 0x00, 0x00, 0x00
        /*0020*/ 	.byte	0x00, 0x00, 0x00, 0x00


//--------------------- .nv.info._ZN4CUDA10testKernelEPfS0_ --------------------------
	.section	.nv.info._ZN4CUDA10testKernelEPfS0_,"",@"SHT_CUDA_INFO"
	.sectionflags	@""
	.align	4


	//----- nvinfo : EIATTR_CUDA_API_VERSION
	.align		4
        /*0000*/ 	.byte	0x04, 0x37
        /*0002*/ 	.short	(.L_7 - .L_6)
.L_6:
        /*0004*/ 	.word	0x00000082


	//----- nvinfo : EIATTR_KPARAM_INFO
	.align		4
.L_7:
        /*0008*/ 	.byte	0x04, 0x17
        /*000a*/ 	.short	(.L_9 - .L_8)
.L_8:
        /*000c*/ 	.word	0x00000000
        /*0010*/ 	.short	0x0001
        /*0012*/ 	.short	0x0008
        /*0014*/ 	.byte	0x00, 0xf5, 0x21, 0x00


	//----- nvinfo : EIATTR_KPARAM_INFO
	.align		4
.L_9:
        /*0018*/ 	.byte	0x04, 0x17
        /*001a*/ 	.short	(.L_11 - .L_10)
.L_10:
        /*001c*/ 	.word	0x00000000
        /*0020*/ 	.short	0x0000
        /*0022*/ 	.short	0x0000
        /*0024*/ 	.byte	0x00, 0xf5, 0x21, 0x00


	//----- nvinfo : EIATTR_SPARSE_MMA_MASK
	.align		4
.L_11:
        /*0028*/ 	.byte	0x03, 0x50
        /*002a*/ 	.short	0x0000


	//----- nvinfo : EIATTR_MAXREG_COUNT
	.align		4
        /*002c*/ 	.byte	0x03, 0x1b
        /*002e*/ 	.short	0x00ff


	//----- nvinfo : EIATTR_MERCURY_ISA_VERSION
	.align		4
        /*0030*/ 	.byte	0x03, 0x5f
        /*0032*/ 	.short	0x0101


	//----- nvinfo : EIATTR_VRC_CTA_INIT_COUNT
	.align		4
        /*0034*/ 	.byte	0x02, 0x4a
	.zero		1
	.zero		1


	//----- nvinfo : EIATTR_EXIT_INSTR_OFFSETS
	.align		4
        /*0038*/ 	.byte	0x04, 0x1c
        /*003a*/ 	.short	(.L_13 - .L_12)


	//   ....[0]....
.L_12:
        /*003c*/ 	.word	0x000000a0


	//----- nvinfo : EIATTR_CBANK_PARAM_SIZE
	.align		4
.L_13:
        /*0040*/ 	.byte	0x03, 0x19
        /*0042*/ 	.short	0x0010


	//----- nvinfo : EIATTR_PARAM_CBANK
	.align		4
        /*0044*/ 	.byte	0x04, 0x0a
        /*0046*/ 	.short	(.L_15 - .L_14)
	.align		4
.L_14:
        /*0048*/ 	.word	index@(.nv.constant0._ZN4CUDA10testKernelEPfS0_)
        /*004c*/ 	.short	0x0380
        /*004e*/ 	.short	0x0010


	//----- nvinfo : EIATTR_SW_WAR
	.align		4
.L_15:
        /*0050*/ 	.byte	0x04, 0x36
        /*0052*/ 	.short	(.L_17 - .L_16)
.L_16:
        /*0054*/ 	.word	0x00000008
.L_17:


//--------------------- .nv.callgraph             --------------------------
	.section	.nv.callgraph,"",@"SHT_CUDA_CALLGRAPH"
	.align	4
	.sectionentsize	8
	.align		4
        /*0000*/ 	.word	0x00000000
	.align		4
        /*0004*/ 	.word	0xffffffff
	.align		4
        /*0008*/ 	.word	0x00000000
	.align		4
        /*000c*/ 	.word	0xfffffffe
	.align		4
        /*0010*/ 	.word	0x00000000
	.align		4
        /*0014*/ 	.word	0xfffffffd
	.align		4
        /*0018*/ 	.word	0x00000000
	.align		4
        /*001c*/ 	.word	0xfffffffc


//--------------------- .text._ZN4CUDA10testKernelEPfS0_ --------------------------
	.section	.text._ZN4CUDA10testKernelEPfS0_,"ax",@progbits
	.align	128
        .global         _ZN4CUDA10testKernelEPfS0_
        .type           _ZN4CUDA10testKernelEPfS0_,@function
        .size           _ZN4CUDA10testKernelEPfS0_,(.L_x_1 - _ZN4CUDA10testKernelEPfS0_)
        .other          _ZN4CUDA10testKernelEPfS0_,@"STO_CUDA_ENTRY STV_DEFAULT"
_ZN4CUDA10testKernelEPfS0_:
.text._ZN4CUDA10testKernelEPfS0_:
[----:B------:R-:W-:Y:S01]  /*0000*/  LDC R1, c[0x0][0x37c] ;  /* 0x0000df00ff017b82 */ /* 0x000fe20000000800 */
[----:B------:R-:W0:Y:S07]  /*0010*/  S2R R7, SR_TID.X ;  /* 0x0000000000077919 */ /* 0x000e2e0000002100 */
[----:B------:R-:W0:Y:S01]  /*0020*/  LDC.64 R2, c[0x0][0x380] ;  /* 0x0000e000ff027b82 */ /* 0x000e220000000a00 */
[----:B------:R-:W1:Y:S07]  /*0030*/  LDCU.64 UR4, c[0x0][0x358] ;  /* 0x00006b00ff0477ac */ /* 0x000e6e0008000a00 */
[----:B------:R-:W2:Y:S01]  /*0040*/  LDC.64 R4, c[0x0][0x388] ;  /* 0x0000e200ff047b82 */ /* 0x000ea20000000a00 */
[----:B0-----:R-:W-:-:S06]  /*0050*/  IMAD.WIDE.U32 R2, R7, 0x4, R2 ;  /* 0x0000000407027825 */ /* 0x001fcc00078e0002 */
[----:B-1----:R-:W3:Y:S01]  /*0060*/  LDG.E R2, desc[UR4][R2.64] ;  /* 0x0000000402027981 */ /* 0x002ee2000c1e1900 */
[----:B--2---:R-:W-:-:S04]  /*0070*/  IMAD.WIDE.U32 R4, R7, 0x4, R4 ;  /* 0x0000000407047825 */ /* 0x004fc800078e0004 */
[----:B---3--:R-:W-:-:S05]  /*0080*/  FADD R7, R2, 5 ;  /* 0x40a0000002077421 */ /* 0x008fca0000000000 */
[----:B------:R-:W-:Y:S01]  /*0090*/  STG.E desc[UR4][R4.64], R7 ;  /* 0x0000000704007986 */ /* 0x000fe2000c101904 */
[----:B------:R-:W-:Y:S05]  /*00a0*/  EXIT ;  /* 0x000000000000794d */ /* 0x000fea0003800000 */
.L_x_0:
[----:B------:R-:W-:-:S00]  /*00b0*/  BRA `(.L_x_0) ;  /* 0xfffffffc00fc7947 */ /* 0x000fc0000383ffff */
[----:B------:R-:W-:-:S00]  /*00c0*/  NOP ;  /* 0x0000000000007918 */ /* 0x000fc00000000000 */
        /* <DEDUP_REMOVED lines=11> */
.L_x_1:


//--------------------- .nv.shared.reserved.0     --------------------------
	.section	.nv.shared.reserved.0,"aw",@nobits
	.weak		__nv_reservedSMEM_offset_0_alias
	.size		__nv_reservedSMEM_offset_0_alias, 0, 64
	.other		__nv_reservedSMEM_offset_0_alias,@"STO_CUDA_RESERVED_SHARED STV_DEFAULT"
__nv_reservedSMEM_offset_0_alias:
	.zero		0
	.zero		64


//--------------------- .nv.constant0._ZN4CUDA10testKernelEPfS0_ --------------------------
	.section	.nv.constant0._ZN4CUDA10testKernelEPfS0_,"a",@progbits
	.sectionflags	@""
	.align	4
.nv.constant0._ZN4CUDA10testKernelEPfS0_:
	.zero		912


//--------------------- SYMBOLS --------------------------

	.type		.nv.reservedSmem.offset0,@object
	.size		.nv.reservedSmem.offset0,0x4
